	.headerflags	@"EF_CUDA_TEXMODE_UNIFIED EF_CUDA_64BIT_ADDRESS EF_CUDA_ACCELERATORS EF_CUDA_SM90 EF_CUDA_VIRTUAL_SM(EF_CUDA_SM90)"
	.elftype	@"ET_EXEC"


//--------------------- .nv.info                  --------------------------
	.section	.nv.info,"",@"SHT_CUDA_INFO"
	.align	4


	//----- nvinfo : EIATTR_REGCOUNT
	.align		4
        /*0000*/ 	.byte	0x04, 0x2f
        /*0002*/ 	.short	(.L_1 - .L_0)
	.align		4
.L_0:
        /*0004*/ 	.word	index@(triton_poi_fused_add_mul_0)
        /*0008*/ 	.word	0x00000010


	//----- nvinfo : EIATTR_MIN_STACK_SIZE
	.align		4
.L_1:
        /*000c*/ 	.byte	0x04, 0x12
        /*000e*/ 	.short	(.L_3 - .L_2)
	.align		4
.L_2:
        /*0010*/ 	.word	index@(triton_poi_fused_add_mul_0)
        /*0014*/ 	.word	0x00000000


	//----- nvinfo : EIATTR_FRAME_SIZE
	.align		4
.L_3:
        /*0018*/ 	.byte	0x04, 0x11
        /*001a*/ 	.short	(.L_5 - .L_4)
	.align		4
.L_4:
        /*001c*/ 	.word	index@(triton_poi_fused_add_mul_0)
        /*0020*/ 	.word	0x00000000


	//----- nvinfo : EIATTR_MIN_STACK_SIZE
	.align		4
.L_5:
        /*0024*/ 	.byte	0x04, 0x12
        /*0026*/ 	.short	(.L_7 - .L_6)
	.align		4
.L_6:
        /*0028*/ 	.word	index@(triton_poi_fused_add_mul_0)
        /*002c*/ 	.word	0x00000000
.L_7:


//--------------------- .nv.info.triton_poi_fused_add_mul_0 --------------------------
	.section	.nv.info.triton_poi_fused_add_mul_0,"",@"SHT_CUDA_INFO"
	.sectionflags	@""
	.align	4


	//----- nvinfo : EIATTR_CUDA_API_VERSION
	.align		4
        /*0000*/ 	.byte	0x04, 0x37
        /*0002*/ 	.short	(.L_9 - .L_8)
.L_8:
        /*0004*/ 	.word	0x0000007c


	//----- nvinfo : EIATTR_KPARAM_INFO
	.align		4
.L_9:
        /*0008*/ 	.byte	0x04, 0x17
        /*000a*/ 	.short	(.L_11 - .L_10)
.L_10:
        /*000c*/ 	.word	0x00000000
        /*0010*/ 	.short	0x0004
        /*0012*/ 	.short	0x0020
        /*0014*/ 	.byte	0x00, 0xf0, 0x11, 0x00


	//----- nvinfo : EIATTR_KPARAM_INFO
	.align		4
.L_11:
        /*0018*/ 	.byte	0x04, 0x17
        /*001a*/ 	.short	(.L_13 - .L_12)
.L_12:
        /*001c*/ 	.word	0x00000000
        /*0020*/ 	.short	0x0003
        /*0022*/ 	.short	0x0018
        /*0024*/ 	.byte	0x00, 0xf4, 0x21, 0x00


	//----- nvinfo : EIATTR_KPARAM_INFO
	.align		4
.L_13:
        /*0028*/ 	.byte	0x04, 0x17
        /*002a*/ 	.short	(.L_15 - .L_14)
.L_14:
        /*002c*/ 	.word	0x00000000
        /*0030*/ 	.short	0x0002
        /*0032*/ 	.short	0x0010
        /*0034*/ 	.byte	0x00, 0xf4, 0x21, 0x00


	//----- nvinfo : EIATTR_KPARAM_INFO
	.align		4
.L_15:
        /*0038*/ 	.byte	0x04, 0x17
        /*003a*/ 	.short	(.L_17 - .L_16)
.L_16:
        /*003c*/ 	.word	0x00000000
        /*0040*/ 	.short	0x0001
        /*0042*/ 	.short	0x0008
        /*0044*/ 	.byte	0x00, 0xf4, 0x21, 0x00


	//----- nvinfo : EIATTR_KPARAM_INFO
	.align		4
.L_17:
        /*0048*/ 	.byte	0x04, 0x17
        /*004a*/ 	.short	(.L_19 - .L_18)
.L_18:
        /*004c*/ 	.word	0x00000000
        /*0050*/ 	.short	0x0000
        /*0052*/ 	.short	0x0000
        /*0054*/ 	.byte	0x00, 0xf4, 0x21, 0x00


	//----- nvinfo : EIATTR_SPARSE_MMA_MASK
	.align		4
.L_19:
        /*0058*/ 	.byte	0x03, 0x50
        /*005a*/ 	.short	0x0000


	//----- nvinfo : EIATTR_MAXREG_COUNT
	.align		4
        /*005c*/ 	.byte	0x03, 0x1b
        /*005e*/ 	.short	0x00ff


	//----- nvinfo : EIATTR_EXIT_INSTR_OFFSETS
	.align		4
        /*0060*/ 	.byte	0x04, 0x1c
        /*0062*/ 	.short	(.L_21 - .L_20)


	//   ....[0]....
.L_20:
        /*0064*/ 	.word	0x00000180


	//   ....[1]....
        /*0068*/ 	.word	0x000001a0


	//----- nvinfo : EIATTR_REQNTID
	.align		4
.L_21:
        /*006c*/ 	.byte	0x04, 0x10
        /*006e*/ 	.short	(.L_23 - .L_22)
.L_22:
        /*0070*/ 	.word	0x00000020
        /*0074*/ 	.word	0x00000001
        /*0078*/ 	.word	0x00000001


	//----- nvinfo : EIATTR_CBANK_PARAM_SIZE
	.align		4
.L_23:
        /*007c*/ 	.byte	0x03, 0x19
        /*007e*/ 	.short	0x0024


	//----- nvinfo : EIATTR_PARAM_CBANK
	.align		4
        /*0080*/ 	.byte	0x04, 0x0a
        /*0082*/ 	.short	(.L_25 - .L_24)
	.align		4
.L_24:
        /*0084*/ 	.word	index@(.nv.constant0.triton_poi_fused_add_mul_0)
        /*0088*/ 	.short	0x0210
        /*008a*/ 	.short	0x0024


	//----- nvinfo : EIATTR_SW_WAR
	.align		4
.L_25:
        /*008c*/ 	.byte	0x04, 0x36
        /*008e*/ 	.short	(.L_27 - .L_26)
.L_26:
        /*0090*/ 	.word	0x00000008
.L_27:


//--------------------- .nv.callgraph             --------------------------
	.section	.nv.callgraph,"",@"SHT_CUDA_CALLGRAPH"
	.align	4
	.sectionentsize	8
	.align		4
        /*0000*/ 	.word	0x00000000
	.align		4
        /*0004*/ 	.word	0xffffffff
	.align		4
        /*0008*/ 	.word	0x00000000
	.align		4
        /*000c*/ 	.word	0xfffffffe
	.align		4
        /*0010*/ 	.word	0x00000000
	.align		4
        /*0014*/ 	.word	0xfffffffd
	.align		4
        /*0018*/ 	.word	0x00000000
	.align		4
        /*001c*/ 	.word	0xfffffffc


//--------------------- .text.triton_poi_fused_add_mul_0 --------------------------
	.section	.text.triton_poi_fused_add_mul_0,"ax",@progbits
	.align	128
        .global         triton_poi_fused_add_mul_0
        .type           triton_poi_fused_add_mul_0,@function
        .size           triton_poi_fused_add_mul_0,(.L_x_1 - triton_poi_fused_add_mul_0)
        .other          triton_poi_fused_add_mul_0,@"STO_CUDA_ENTRY STV_DEFAULT"
triton_poi_fused_add_mul_0:
.text.triton_poi_fused_add_mul_0:
[----:B------:R-:W0:Y:S01]  /*0000*/  LDC R1, c[0x0][0x28] ;  /* 0x00000a00ff017b82 */ /* 0x000e220000000800 */
[----:B------:R-:W1:Y:S07]  /*0010*/  S2R R12, SR_TID.X ;  /* 0x00000000000c7919 */ /* 0x000e6e0000002100 */
[----:B------:R-:W2:Y:S01]  /*0020*/  LDC.64 R2, c[0x0][0x210] ;  /* 0x00008400ff027b82 */ /* 0x000ea20000000a00 */
[----:B------:R-:W-:Y:S01]  /*0030*/  HFMA2.MMA R10, -RZ, RZ, 0, 0 ;  /* 0x00000000ff0a7435 */ /* 0x000fe200000001ff */
[----:B------:R-:W-:Y:S01]  /*0040*/  MOV R13, RZ ;  /* 0x000000ff000d7202 */ /* 0x000fe20000000f00 */
[----:B------:R-:W3:Y:S01]  /*0050*/  S2R R11, SR_CTAID.X ;  /* 0x00000000000b7919 */ /* 0x000ee20000002500 */
[----:B------:R-:W-:-:S04]  /*0060*/  ULDC.64 UR4, c[0x0][0x208] ;  /* 0x0000820000047ab9 */ /* 0x000fc80000000a00 */
[----:B------:R-:W4:Y:S08]  /*0070*/  LDC.64 R4, c[0x0][0x218] ;  /* 0x00008600ff047b82 */ /* 0x000f300000000a00 */
[----:B------:R-:W5:Y:S08]  /*0080*/  LDC.64 R6, c[0x0][0x220] ;  /* 0x00008800ff067b82 */ /* 0x000f700000000a00 */
[----:B------:R-:W5:Y:S01]  /*0090*/  LDC.64 R8, c[0x0][0x228] ;  /* 0x00008a00ff087b82 */ /* 0x000f620000000a00 */
[----:B-1----:R-:W-:-:S04]  /*00a0*/  LOP3.LUT R0, R12, 0xf, RZ, 0xc0, !PT ;  /* 0x0000000f0c007812 */ /* 0x002fc800078ec0ff */
[----:B---3--:R-:W-:Y:S01]  /*00b0*/  LEA R11, R11, R0, 0x4 ;  /* 0x000000000b0b7211 */ /* 0x008fe200078e20ff */
[----:B------:R-:W-:-:S03]  /*00c0*/  HFMA2.MMA R0, -RZ, RZ, 0, 0 ;  /* 0x00000000ff007435 */ /* 0x000fc600000001ff */
[C---:B------:R-:W-:Y:S01]  /*00d0*/  ISETP.GE.AND P0, PT, R11.reuse, 0x10, PT ;  /* 0x000000100b00780c */ /* 0x040fe20003f06270 */
[----:B--2---:R-:W-:-:S04]  /*00e0*/  IMAD.WIDE R2, R11, 0x4, R2 ;  /* 0x000000040b027825 */ /* 0x004fc800078e0202 */
[----:B----4-:R-:W-:-:S04]  /*00f0*/  IMAD.WIDE R4, R11, 0x4, R4 ;  /* 0x000000040b047825 */ /* 0x010fc800078e0204 */
[----:B-----5:R-:W-:-:S04]  /*0100*/  IMAD.WIDE R6, R11, 0x4, R6 ;  /* 0x000000040b067825 */ /* 0x020fc800078e0206 */
[----:B------:R-:W2:Y:S04]  /*0110*/  @!P0 LDG.E R0, desc[UR4][R2.64] ;  /* 0x0000000402008981 */ /* 0x000ea8000c1e1900 */
[----:B------:R-:W2:Y:S04]  /*0120*/  @!P0 LDG.E R13, desc[UR4][R4.64] ;  /* 0x00000004040d8981 */ /* 0x000ea8000c1e1900 */
[----:B------:R-:W2:Y:S01]  /*0130*/  @!P0 LDG.E R10, desc[UR4][R6.64] ;  /* 0x00000004060a8981 */ /* 0x000ea2000c1e1900 */
[----:B------:R-:W-:Y:S01]  /*0140*/  LOP3.LUT P0, RZ, R12, 0x10, RZ, 0xc0, !PT ;  /* 0x000000100cff7812 */ /* 0x000fe2000780c0ff */
[----:B0-----:R-:W-:-:S03]  /*0150*/  IMAD.WIDE R8, R11, 0x4, R8 ;  /* 0x000000040b087825 */ /* 0x001fc600078e0208 */
[----:B------:R-:W-:Y:S01]  /*0160*/  ISETP.LT.AND P0, PT, R11, 0x10, !P0 ;  /* 0x000000100b00780c */ /* 0x000fe20004701270 */
[----:B--2---:R-:W-:-:S12]  /*0170*/  FFMA R13, R13, R0, R10 ;  /* 0x000000000d0d7223 */ /* 0x004fd8000000000a */
[----:B------:R-:W-:Y:S05]  /*0180*/  @!P0 EXIT ;  /* 0x000000000000894d */ /* 0x000fea0003800000 */
[----:B------:R-:W-:Y:S01]  /*0190*/  STG.E desc[UR4][R8.64], R13 ;  /* 0x0000000d08007986 */ /* 0x000fe2000c101904 */
[----:B------:R-:W-:Y:S05]  /*01a0*/  EXIT ;  /* 0x000000000000794d */ /* 0x000fea0003800000 */
.L_x_0:
[----:B------:R-:W-:-:S00]  /*01b0*/  BRA `(.L_x_0) ;  /* 0xfffffffc00fc7947 */ /* 0x000fc0000383ffff */
[----:B------:R-:W-:-:S00]  /*01c0*/  NOP ;  /* 0x0000000000007918 */ /* 0x000fc00000000000 */
        /* <DEDUP_REMOVED lines=11> */
.L_x_1:


//--------------------- .nv.constant0.triton_poi_fused_add_mul_0 --------------------------
	.section	.nv.constant0.triton_poi_fused_add_mul_0,"a",@progbits
	.sectionflags	@""
	.align	4
.nv.constant0.triton_poi_fused_add_mul_0:
	.zero		564
